	.headerflags	@"EF_CUDA_TEXMODE_UNIFIED EF_CUDA_64BIT_ADDRESS EF_CUDA_SM89 EF_CUDA_VIRTUAL_SM(EF_CUDA_SM89)"
	.elftype	@"ET_EXEC"


//--------------------- .nv.info                  --------------------------
	.section	.nv.info,"",@"SHT_CUDA_INFO"
	.align	4


	//----- nvinfo : EIATTR_REGCOUNT
	.align		4
        /*0000*/ 	.byte	0x04, 0x2f
        /*0002*/ 	.short	(.L_1 - .L_0)
	.align		4
.L_0:
        /*0004*/ 	.word	index@(triton__0d1d2d3de4)
        /*0008*/ 	.word	0x0000001b


	//----- nvinfo : EIATTR_MAX_STACK_SIZE
	.align		4
.L_1:
        /*000c*/ 	.byte	0x04, 0x23
        /*000e*/ 	.short	(.L_3 - .L_2)
	.align		4
.L_2:
        /*0010*/ 	.word	index@(triton__0d1d2d3de4)
        /*0014*/ 	.word	0x00000000


	//----- nvinfo : EIATTR_MIN_STACK_SIZE
	.align		4
.L_3:
        /*0018*/ 	.byte	0x04, 0x12
        /*001a*/ 	.short	(.L_5 - .L_4)
	.align		4
.L_4:
        /*001c*/ 	.word	index@(triton__0d1d2d3de4)
        /*0020*/ 	.word	0x00000000


	//----- nvinfo : EIATTR_FRAME_SIZE
	.align		4
.L_5:
        /*0024*/ 	.byte	0x04, 0x11
        /*0026*/ 	.short	(.L_7 - .L_6)
	.align		4
.L_6:
        /*0028*/ 	.word	index@(triton__0d1d2d3de4)
        /*002c*/ 	.word	0x00000000
.L_7:


//--------------------- .nv.info.triton__0d1d2d3de4 --------------------------
	.section	.nv.info.triton__0d1d2d3de4,"",@"SHT_CUDA_INFO"
	.align	4


	//----- nvinfo : EIATTR_CUDA_API_VERSION
	.align		4
        /*0000*/ 	.byte	0x04, 0x37
        /*0002*/ 	.short	(.L_9 - .L_8)
.L_8:
        /*0004*/ 	.word	0x0000007b


	//----- nvinfo : EIATTR_PARAM_CBANK
	.align		4
.L_9:
        /*0008*/ 	.byte	0x04, 0x0a
        /*000a*/ 	.short	(.L_11 - .L_10)
	.align		4
.L_10:
        /*000c*/ 	.word	index@(.nv.constant0.triton__0d1d2d3de4)
        /*0010*/ 	.short	0x0160
        /*0012*/ 	.short	0x0020


	//----- nvinfo : EIATTR_CBANK_PARAM_SIZE
	.align		4
.L_11:
        /*0014*/ 	.byte	0x03, 0x19
        /*0016*/ 	.short	0x0020


	//----- nvinfo : EIATTR_KPARAM_INFO
	.align		4
        /*0018*/ 	.byte	0x04, 0x17
        /*001a*/ 	.short	(.L_13 - .L_12)
.L_12:
        /*001c*/ 	.word	0x00000000
        /*0020*/ 	.short	0x0004
        /*0022*/ 	.short	0x001c
        /*0024*/ 	.byte	0x00, 0xf0, 0x11, 0x00


	//----- nvinfo : EIATTR_KPARAM_INFO
	.align		4
.L_13:
        /*0028*/ 	.byte	0x04, 0x17
        /*002a*/ 	.short	(.L_15 - .L_14)
.L_14:
        /*002c*/ 	.word	0x00000000
        /*0030*/ 	.short	0x0003
        /*0032*/ 	.short	0x0018
        /*0034*/ 	.byte	0x00, 0xf0, 0x11, 0x00


	//----- nvinfo : EIATTR_KPARAM_INFO
	.align		4
.L_15:
        /*0038*/ 	.byte	0x04, 0x17
        /*003a*/ 	.short	(.L_17 - .L_16)
.L_16:
        /*003c*/ 	.word	0x00000000
        /*0040*/ 	.short	0x0002
        /*0042*/ 	.short	0x0010
        /*0044*/ 	.byte	0x00, 0xf0, 0x21, 0x00


	//----- nvinfo : EIATTR_KPARAM_INFO
	.align		4
.L_17:
        /*0048*/ 	.byte	0x04, 0x17
        /*004a*/ 	.short	(.L_19 - .L_18)
.L_18:
        /*004c*/ 	.word	0x00000000
        /*0050*/ 	.short	0x0001
        /*0052*/ 	.short	0x0008
        /*0054*/ 	.byte	0x00, 0xf0, 0x21, 0x00


	//----- nvinfo : EIATTR_KPARAM_INFO
	.align		4
.L_19:
        /*0058*/ 	.byte	0x04, 0x17
        /*005a*/ 	.short	(.L_21 - .L_20)
.L_20:
        /*005c*/ 	.word	0x00000000
        /*0060*/ 	.short	0x0000
        /*0062*/ 	.short	0x0000
        /*0064*/ 	.byte	0x00, 0xf0, 0x21, 0x00


	//----- nvinfo : EIATTR_MAXREG_COUNT
	.align		4
.L_21:
        /*0068*/ 	.byte	0x03, 0x1b
        /*006a*/ 	.short	0x00ff


	//----- nvinfo : EIATTR_EXIT_INSTR_OFFSETS
	.align		4
        /*006c*/ 	.byte	0x04, 0x1c
        /*006e*/ 	.short	(.L_23 - .L_22)


	//   ....[0]....
.L_22:
        /*0070*/ 	.word	0x00000520


	//   ....[1]....
        /*0074*/ 	.word	0x00000540


	//----- nvinfo : EIATTR_CTAIDZ_USED
	.align		4
.L_23:
        /*0078*/ 	.byte	0x01, 0x04
	.zero		2


	//----- nvinfo : EIATTR_MAX_THREADS
	.align		4
        /*007c*/ 	.byte	0x04, 0x05
        /*007e*/ 	.short	(.L_25 - .L_24)
.L_24:
        /*0080*/ 	.word	0x00000080
        /*0084*/ 	.word	0x00000001
        /*0088*/ 	.word	0x00000001
.L_25:


//--------------------- .nv.rel.action            --------------------------
	.section	.nv.rel.action,"",@"SHT_CUDA_RELOCINFO"
	.align	8
	.sectionentsize	8
        /*0000*/ 	.byte	0x73, 0x00, 0x00, 0x00, 0x00, 0x00, 0x00, 0x00, 0x00, 0x00, 0x00, 0x11, 0x25, 0x00, 0x05, 0x36


//--------------------- .nv.constant0.triton__0d1d2d3de4 --------------------------
	.section	.nv.constant0.triton__0d1d2d3de4,"a",@progbits
	.align	4
.nv.constant0.triton__0d1d2d3de4:
	.zero		384


//--------------------- .text.triton__0d1d2d3de4  --------------------------
	.section	.text.triton__0d1d2d3de4,"ax",@progbits
	.sectionflags	@"SHF_BARRIERS=1"
	.sectioninfo	@"SHI_REGISTERS=27"
	.align	128
        .global         triton__0d1d2d3de4
        .type           triton__0d1d2d3de4,@function
        .size           triton__0d1d2d3de4,(.L_x_1 - triton__0d1d2d3de4)
        .other          triton__0d1d2d3de4,@"STO_CUDA_ENTRY STV_DEFAULT"
triton__0d1d2d3de4:
.text.triton__0d1d2d3de4:
[----:B------:R-:W-:-:S02]  /*0000*/  IMAD.MOV.U32 R1, RZ, RZ, c[0x0][0x28] ;  /* 0x00000a00ff017624 */ /* 0x000fc400078e00ff */
[----:B------:R-:W0:Y:S01]  /*0010*/  S2R R0, SR_CTAID.Z ;  /* 0x0000000000007919 */ /* 0x000e220000002700 */
[----:B------:R-:W1:Y:S01]  /*0020*/  S2UR UR4, SR_CTAID.Y ;  /* 0x00000000000479c3 */ /* 0x000e620000002600 */
[----:B------:R-:W-:Y:S02]  /*0030*/  PRMT R9, RZ, 0x7610, R9 ;  /* 0x00007610ff097816 */ /* 0x000fe40000000009 */
[----:B------:R-:W2:Y:S01]  /*0040*/  S2R R3, SR_TID.X ;  /* 0x0000000000037919 */ /* 0x000ea20000002100 */
[----:B------:R-:W-:-:S03]  /*0050*/  PRMT R10, RZ, 0x7610, R10 ;  /* 0x00007610ff0a7816 */ /* 0x000fc6000000000a */
[----:B------:R-:W3:Y:S01]  /*0060*/  S2R R2, SR_CTAID.X ;  /* 0x0000000000027919 */ /* 0x000ee20000002500 */
[----:B0-----:R-:W-:Y:S02]  /*0070*/  IADD3 R0, R0, 0x1, RZ ;  /* 0x0000000100007810 */ /* 0x001fe40007ffe0ff */
[----:B--2---:R-:W-:-:S03]  /*0080*/  LOP3.LUT R3, R3, 0x7f, RZ, 0xc0, !PT ;  /* 0x0000007f03037812 */ /* 0x004fc600078ec0ff */
[----:B-1----:R-:W-:Y:S01]  /*0090*/  IMAD R0, R0, UR4, RZ ;  /* 0x0000000400007c24 */ /* 0x002fe2000f8e02ff */
[----:B------:R-:W-:Y:S01]  /*00a0*/  ULDC.64 UR4, c[0x0][0x118] ;  /* 0x0000460000047ab9 */ /* 0x000fe20000000a00 */
[----:B---3--:R-:W-:Y:S02]  /*00b0*/  ISETP.GE.AND P0, PT, R2, 0xa8c, PT ;  /* 0x00000a8c0200780c */ /* 0x008fe40003f06270 */
[----:B------:R-:W-:Y:S02]  /*00c0*/  IMAD.SHL.U32 R8, R0, 0x400, RZ ;  /* 0x0000040000087824 */ /* 0x000fe400078e00ff */
[----:B------:R-:W-:-:S03]  /*00d0*/  IMAD.MOV.U32 R0, RZ, RZ, 0x2 ;  /* 0x00000002ff007424 */ /* 0x000fc600078e00ff */
[C---:B------:R-:W-:Y:S02]  /*00e0*/  LOP3.LUT R5, R8.reuse, R3, RZ, 0xfc, !PT ;  /* 0x0000000308057212 */ /* 0x040fe400078efcff */
[C-C-:B------:R-:W-:Y:S02]  /*00f0*/  LOP3.LUT R7, R8.reuse, 0x80, R3.reuse, 0xfe, !PT ;  /* 0x0000008008077812 */ /* 0x140fe400078efe03 */
[----:B------:R-:W-:Y:S02]  /*0100*/  LOP3.LUT R11, R8, 0x100, R3, 0xfe, !PT ;  /* 0x00000100080b7812 */ /* 0x000fe400078efe03 */
[C---:B------:R-:W-:Y:S01]  /*0110*/  ISETP.LT.AND P1, PT, R5.reuse, 0x1b80, !P0 ;  /* 0x00001b800500780c */ /* 0x040fe20004721270 */
[--C-:B------:R-:W-:Y:S01]  /*0120*/  IMAD R5, R5, 0xa8c, R2.reuse ;  /* 0x00000a8c05057824 */ /* 0x100fe200078e0202 */
[C---:B------:R-:W-:Y:S01]  /*0130*/  ISETP.LT.AND P2, PT, R7.reuse, 0x1b80, !P0 ;  /* 0x00001b800700780c */ /* 0x040fe20004741270 */
[--C-:B------:R-:W-:Y:S01]  /*0140*/  IMAD R7, R7, 0xa8c, R2.reuse ;  /* 0x00000a8c07077824 */ /* 0x100fe200078e0202 */
[C---:B------:R-:W-:Y:S01]  /*0150*/  ISETP.LT.AND P3, PT, R11.reuse, 0x1b80, !P0 ;  /* 0x00001b800b00780c */ /* 0x040fe20004761270 */
[----:B------:R-:W-:Y:S01]  /*0160*/  IMAD R13, R11, 0xa8c, R2 ;  /* 0x00000a8c0b0d7824 */ /* 0x000fe200078e0202 */
[----:B------:R-:W-:Y:S01]  /*0170*/  PRMT R11, RZ, 0x7610, R11 ;  /* 0x00007610ff0b7816 */ /* 0x000fe2000000000b */
[----:B------:R-:W-:-:S04]  /*0180*/  IMAD.WIDE R4, R5, R0, c[0x0][0x160] ;  /* 0x0000580005047625 */ /* 0x000fc800078e0200 */
[-C--:B------:R-:W-:Y:S01]  /*0190*/  IMAD.WIDE R6, R7, R0.reuse, c[0x0][0x160] ;  /* 0x0000580007067625 */ /* 0x080fe200078e0200 */
[C-C-:B------:R-:W-:Y:S01]  /*01a0*/  LOP3.LUT R15, R8.reuse, 0x180, R3.reuse, 0xfe, !PT ;  /* 0x00000180080f7812 */ /* 0x140fe200078efe03 */
[----:B------:R0:W2:Y:S02]  /*01b0*/  @P1 LDG.E.EL.U16 R9, [R4.64] ;  /* 0x0000000404091981 */ /* 0x0000a4000c2e1500 */
[----:B------:R-:W-:Y:S01]  /*01c0*/  IMAD.WIDE R12, R13, R0, c[0x0][0x160] ;  /* 0x000058000d0c7625 */ /* 0x000fe200078e0200 */
[C-C-:B------:R-:W-:Y:S01]  /*01d0*/  LOP3.LUT R17, R8.reuse, 0x200, R3.reuse, 0xfe, !PT ;  /* 0x0000020008117812 */ /* 0x140fe200078efe03 */
[----:B------:R1:W3:Y:S01]  /*01e0*/  @P2 LDG.E.EL.U16 R10, [R6.64] ;  /* 0x00000004060a2981 */ /* 0x0002e2000c2e1500 */
[C-C-:B------:R-:W-:Y:S02]  /*01f0*/  LOP3.LUT R19, R8.reuse, 0x280, R3.reuse, 0xfe, !PT ;  /* 0x0000028008137812 */ /* 0x140fe400078efe03 */
[C-C-:B0-----:R-:W-:Y:S01]  /*0200*/  LOP3.LUT R5, R8.reuse, 0x300, R3.reuse, 0xfe, !PT ;  /* 0x0000030008057812 */ /* 0x141fe200078efe03 */
[----:B------:R0:W4:Y:S01]  /*0210*/  @P3 LDG.E.EL.U16 R11, [R12.64] ;  /* 0x000000040c0b3981 */ /* 0x000122000c2e1500 */
[----:B-1----:R-:W-:-:S02]  /*0220*/  LOP3.LUT R7, R8, 0x380, R3, 0xfe, !PT ;  /* 0x0000038008077812 */ /* 0x002fc400078efe03 */
[----:B------:R-:W-:Y:S02]  /*0230*/  ISETP.LT.AND P1, PT, R15, 0x1b80, !P0 ;  /* 0x00001b800f00780c */ /* 0x000fe40004721270 */
[----:B------:R-:W-:Y:S02]  /*0240*/  ISETP.LT.AND P2, PT, R17, 0x1b80, !P0 ;  /* 0x00001b801100780c */ /* 0x000fe40004741270 */
[----:B------:R-:W-:Y:S02]  /*0250*/  ISETP.LT.AND P3, PT, R19, 0x1b80, !P0 ;  /* 0x00001b801300780c */ /* 0x000fe40004761270 */
[----:B------:R-:W-:Y:S02]  /*0260*/  ISETP.LT.AND P4, PT, R5, 0x1b80, !P0 ;  /* 0x00001b800500780c */ /* 0x000fe40004781270 */
[----:B------:R-:W-:Y:S01]  /*0270*/  ISETP.LT.AND P5, PT, R7, 0x1b80, !P0 ;  /* 0x00001b800700780c */ /* 0x000fe200047a1270 */
[--C-:B------:R-:W-:Y:S02]  /*0280*/  IMAD R15, R15, 0xa8c, R2.reuse ;  /* 0x00000a8c0f0f7824 */ /* 0x100fe400078e0202 */
[----:B------:R-:W-:-:S02]  /*0290*/  IMAD R17, R17, 0xa8c, R2 ;  /* 0x00000a8c11117824 */ /* 0x000fc400078e0202 */
[--C-:B0-----:R-:W-:Y:S02]  /*02a0*/  IMAD R13, R19, 0xa8c, R2.reuse ;  /* 0x00000a8c130d7824 */ /* 0x101fe400078e0202 */
[--C-:B------:R-:W-:Y:S02]  /*02b0*/  IMAD R19, R5, 0xa8c, R2.reuse ;  /* 0x00000a8c05137824 */ /* 0x100fe400078e0202 */
[----:B------:R-:W-:Y:S01]  /*02c0*/  IMAD R21, R7, 0xa8c, R2 ;  /* 0x00000a8c07157824 */ /* 0x000fe200078e0202 */
[----:B------:R-:W-:Y:S01]  /*02d0*/  PRMT R18, RZ, 0x7610, R18 ;  /* 0x00007610ff127816 */ /* 0x000fe20000000012 */
[-C--:B------:R-:W-:Y:S01]  /*02e0*/  IMAD.WIDE R4, R15, R0.reuse, c[0x0][0x160] ;  /* 0x000058000f047625 */ /* 0x080fe200078e0200 */
[----:B------:R-:W-:Y:S02]  /*02f0*/  PRMT R20, RZ, 0x7610, R20 ;  /* 0x00007610ff147816 */ /* 0x000fe40000000014 */
[----:B------:R-:W-:Y:S01]  /*0300*/  PRMT R22, RZ, 0x7610, R22 ;  /* 0x00007610ff167816 */ /* 0x000fe20000000016 */
[-C--:B------:R-:W-:Y:S01]  /*0310*/  IMAD.WIDE R6, R17, R0.reuse, c[0x0][0x160] ;  /* 0x0000580011067625 */ /* 0x080fe200078e0200 */
[----:B------:R-:W-:Y:S01]  /*0320*/  PRMT R23, RZ, 0x7610, R23 ;  /* 0x00007610ff177816 */ /* 0x000fe20000000017 */
[----:B------:R-:W5:Y:S01]  /*0330*/  @P1 LDG.E.EL.U16 R18, [R4.64] ;  /* 0x0000000404121981 */ /* 0x000f62000c2e1500 */
[----:B------:R-:W-:Y:S01]  /*0340*/  PRMT R24, RZ, 0x7610, R24 ;  /* 0x00007610ff187816 */ /* 0x000fe20000000018 */
[----:B------:R-:W-:-:S02]  /*0350*/  IMAD.WIDE R12, R13, R0, c[0x0][0x160] ;  /* 0x000058000d0c7625 */ /* 0x000fc400078e0200 */
[----:B------:R-:W5:Y:S02]  /*0360*/  @P2 LDG.E.EL.U16 R20, [R6.64] ;  /* 0x0000000406142981 */ /* 0x000f64000c2e1500 */
[-C--:B------:R-:W-:Y:S02]  /*0370*/  IMAD.WIDE R14, R19, R0.reuse, c[0x0][0x160] ;  /* 0x00005800130e7625 */ /* 0x080fe400078e0200 */
[----:B------:R-:W5:Y:S02]  /*0380*/  @P3 LDG.E.EL.U16 R22, [R12.64] ;  /* 0x000000040c163981 */ /* 0x000f64000c2e1500 */
[----:B------:R-:W-:Y:S02]  /*0390*/  IMAD.WIDE R16, R21, R0, c[0x0][0x160] ;  /* 0x0000580015107625 */ /* 0x000fe400078e0200 */
[----:B------:R-:W5:Y:S04]  /*03a0*/  @P4 LDG.E.EL.U16 R23, [R14.64] ;  /* 0x000000040e174981 */ /* 0x000f68000c2e1500 */
[----:B------:R-:W5:Y:S01]  /*03b0*/  @P5 LDG.E.EL.U16 R24, [R16.64] ;  /* 0x0000000410185981 */ /* 0x000f62000c2e1500 */
[----:B------:R-:W-:-:S02]  /*03c0*/  IMAD.SHL.U32 R19, R3, 0x2, RZ ;  /* 0x0000000203137824 */ /* 0x000fc400078e00ff */
[----:B------:R-:W-:-:S05]  /*03d0*/  IMAD R8, R3, 0x8, R8 ;  /* 0x0000000803087824 */ /* 0x000fca00078e0208 */
[C---:B------:R-:W-:Y:S01]  /*03e0*/  ISETP.LT.AND P0, PT, R8.reuse, 0x1b80, !P0 ;  /* 0x00001b800800780c */ /* 0x040fe20004701270 */
[----:B--2---:R0:W-:Y:S04]  /*03f0*/  STS.U16 [R19], R9 ;  /* 0x0000000913007388 */ /* 0x0041e80000000400 */
[----:B---3--:R1:W-:Y:S04]  /*0400*/  STS.U16 [R19+0x100], R10 ;  /* 0x0001000a13007388 */ /* 0x0083e80000000400 */
[----:B----4-:R-:W-:Y:S01]  /*0410*/  STS.U16 [R19+0x200], R11 ;  /* 0x0002000b13007388 */ /* 0x010fe20000000400 */
[----:B0-----:R-:W-:-:S05]  /*0420*/  IMAD.HI R9, R8, 0x66666667, RZ ;  /* 0x6666666708097827 */ /* 0x001fca00078e02ff */
[----:B-1----:R-:W-:-:S04]  /*0430*/  SHF.R.U32.HI R10, RZ, 0x1f, R9 ;  /* 0x0000001fff0a7819 */ /* 0x002fc80000011609 */
[----:B------:R-:W-:Y:S01]  /*0440*/  LEA.HI.SX32 R9, R9, R10, 0x19 ;  /* 0x0000000a09097211 */ /* 0x000fe200078fcaff */
[----:B-----5:R-:W-:Y:S04]  /*0450*/  STS.U16 [R19+0x300], R18 ;  /* 0x0003001213007388 */ /* 0x020fe80000000400 */
[----:B------:R-:W-:Y:S04]  /*0460*/  STS.U16 [R19+0x400], R20 ;  /* 0x0004001413007388 */ /* 0x000fe80000000400 */
[----:B------:R-:W-:Y:S04]  /*0470*/  STS.U16 [R19+0x500], R22 ;  /* 0x0005001613007388 */ /* 0x000fe80000000400 */
[----:B------:R-:W-:Y:S04]  /*0480*/  STS.U16 [R19+0x600], R23 ;  /* 0x0006001713007388 */ /* 0x000fe80000000400 */
[----:B------:R-:W-:Y:S04]  /*0490*/  STS.U16 [R19+0x700], R24 ;  /* 0x0007001813007388 */ /* 0x000fe80000000400 */
[----:B------:R-:W-:Y:S06]  /*04a0*/  BAR.SYNC 0x0 ;  /* 0x0000000000007b1d */ /* 0x000fec0000000000 */
[----:B------:R-:W0:Y:S01]  /*04b0*/  LDS.128 R4, [R3.X16] ;  /* 0x0000000003047984 */ /* 0x000e22000000cc00 */
[----:B------:R-:W-:-:S04]  /*04c0*/  IMAD R11, R9, -0x140, R8 ;  /* 0xfffffec0090b7824 */ /* 0x000fc800078e0208 */
[----:B------:R-:W-:-:S04]  /*04d0*/  IMAD R2, R2, 0x140, R11 ;  /* 0x0000014002027824 */ /* 0x000fc800078e020b */
[----:B------:R-:W-:-:S04]  /*04e0*/  IMAD R11, R9, 0xd2f00, R2 ;  /* 0x000d2f00090b7824 */ /* 0x000fc800078e0202 */
[----:B------:R-:W-:-:S04]  /*04f0*/  IMAD.WIDE R8, R11, R0, c[0x0][0x168] ;  /* 0x00005a000b087625 */ /* 0x000fc800078e0200 */
[----:B------:R-:W-:Y:S01]  /*0500*/  IMAD.WIDE R10, R11, R0, c[0x0][0x170] ;  /* 0x00005c000b0a7625 */ /* 0x000fe200078e0200 */
[----:B0-----:R0:W-:Y:S01]  /*0510*/  @P0 STG.E.128 [R8.64], R4 ;  /* 0x0000000408000986 */ /* 0x0011e2000c101d04 */
[----:B------:R-:W-:Y:S05]  /*0520*/  @!P0 EXIT ;  /* 0x000000000000894d */ /* 0x000fea0003800000 */
[----:B------:R-:W-:Y:S01]  /*0530*/  STG.E.128 [R10.64], R4 ;  /* 0x000000040a007986 */ /* 0x000fe2000c101d04 */
[----:B------:R-:W-:Y:S05]  /*0540*/  EXIT ;  /* 0x000000000000794d */ /* 0x000fea0003800000 */
.L_x_0:
[----:B------:R-:W-:-:S00]  /*0550*/  BRA `(.L_x_0) ;  /* 0xfffffff000007947 */ /* 0x000fc0000383ffff */
[----:B------:R-:W-:-:S00]  /*0560*/  NOP ;  /* 0x0000000000007918 */ /* 0x000fc00000000000 */
        /* <DEDUP_REMOVED lines=9> */
.L_x_1:


//--------------------- .nv.shared.triton__0d1d2d3de4 --------------------------
	.section	.nv.shared.triton__0d1d2d3de4,"aw",@nobits
	.align	16
